//
// Generated by NVIDIA NVVM Compiler
//
// Compiler Build ID: CL-36424714
// Cuda compilation tools, release 13.0, V13.0.88
// Based on NVVM 20.0.0
//

.version 9.0
.target sm_100
.address_size 64

	// .globl	_Z7reduce1ILj32768EEvPfS0_
// _ZZ7reduce1ILj32768EEvPfS0_E3s_a has been demoted

.visible .entry _Z7reduce1ILj32768EEvPfS0_(
	.param .u64 .ptr .align 1 _Z7reduce1ILj32768EEvPfS0__param_0,
	.param .u64 .ptr .align 1 _Z7reduce1ILj32768EEvPfS0__param_1
)
{
	.reg .pred 	%p<6>;
	.reg .b32 	%r<12>;
	.reg .b32 	%f<61>;
	.reg .b64 	%rd<13>;
	// demoted variable
	.shared .align 4 .b8 _ZZ7reduce1ILj32768EEvPfS0_E3s_a[1024];
	ld.param.u64 	%rd5, [_Z7reduce1ILj32768EEvPfS0__param_0];
	ld.param.u64 	%rd4, [_Z7reduce1ILj32768EEvPfS0__param_1];
	cvta.to.global.u64 	%rd6, %rd5;
	mov.u32 	%r1, %tid.x;
	mov.u32 	%r2, %ctaid.x;
	shl.b32 	%r7, %r2, 15;
	or.b32  	%r8, %r1, %r7;
	mul.wide.u32 	%rd7, %r8, 4;
	add.s64 	%rd8, %rd7, %rd6;
	add.s64 	%rd12, %rd8, 8192;
	mov.b32 	%r11, 0;
	mov.f32 	%f60, 0f00000000;
$L__BB0_1:
	ld.global.f32 	%f4, [%rd12+-8192];
	add.f32 	%f5, %f4, %f60;
	ld.global.f32 	%f6, [%rd12+-7168];
	add.f32 	%f7, %f6, %f5;
	ld.global.f32 	%f8, [%rd12+-6144];
	add.f32 	%f9, %f8, %f7;
	ld.global.f32 	%f10, [%rd12+-5120];
	add.f32 	%f11, %f10, %f9;
	ld.global.f32 	%f12, [%rd12+-4096];
	add.f32 	%f13, %f12, %f11;
	ld.global.f32 	%f14, [%rd12+-3072];
	add.f32 	%f15, %f14, %f13;
	ld.global.f32 	%f16, [%rd12+-2048];
	add.f32 	%f17, %f16, %f15;
	ld.global.f32 	%f18, [%rd12+-1024];
	add.f32 	%f19, %f18, %f17;
	ld.global.f32 	%f20, [%rd12];
	add.f32 	%f21, %f20, %f19;
	ld.global.f32 	%f22, [%rd12+1024];
	add.f32 	%f23, %f22, %f21;
	ld.global.f32 	%f24, [%rd12+2048];
	add.f32 	%f25, %f24, %f23;
	ld.global.f32 	%f26, [%rd12+3072];
	add.f32 	%f27, %f26, %f25;
	ld.global.f32 	%f28, [%rd12+4096];
	add.f32 	%f29, %f28, %f27;
	ld.global.f32 	%f30, [%rd12+5120];
	add.f32 	%f31, %f30, %f29;
	ld.global.f32 	%f32, [%rd12+6144];
	add.f32 	%f33, %f32, %f31;
	ld.global.f32 	%f34, [%rd12+7168];
	add.f32 	%f60, %f34, %f33;
	add.s32 	%r11, %r11, 16;
	add.s64 	%rd12, %rd12, 16384;
	setp.ne.s32 	%p1, %r11, 128;
	@%p1 bra 	$L__BB0_1;
	shl.b32 	%r9, %r1, 2;
	mov.u32 	%r10, _ZZ7reduce1ILj32768EEvPfS0_E3s_a;
	add.s32 	%r5, %r10, %r9;
	st.shared.f32 	[%r5], %f60;
	bar.sync 	0;
	setp.gt.u32 	%p2, %r1, 127;
	@%p2 bra 	$L__BB0_4;
	ld.shared.f32 	%f35, [%r5+512];
	ld.shared.f32 	%f36, [%r5];
	add.f32 	%f37, %f35, %f36;
	st.shared.f32 	[%r5], %f37;
	bar.sync 	0;
$L__BB0_4:
	setp.gt.u32 	%p3, %r1, 63;
	@%p3 bra 	$L__BB0_6;
	ld.shared.f32 	%f38, [%r5+256];
	ld.shared.f32 	%f39, [%r5];
	add.f32 	%f40, %f38, %f39;
	st.shared.f32 	[%r5], %f40;
	bar.sync 	0;
$L__BB0_6:
	setp.gt.u32 	%p4, %r1, 31;
	@%p4 bra 	$L__BB0_9;
	ld.volatile.shared.f32 	%f41, [%r5+128];
	ld.volatile.shared.f32 	%f42, [%r5];
	add.f32 	%f43, %f41, %f42;
	st.volatile.shared.f32 	[%r5], %f43;
	ld.volatile.shared.f32 	%f44, [%r5+64];
	ld.volatile.shared.f32 	%f45, [%r5];
	add.f32 	%f46, %f44, %f45;
	st.volatile.shared.f32 	[%r5], %f46;
	ld.volatile.shared.f32 	%f47, [%r5+32];
	ld.volatile.shared.f32 	%f48, [%r5];
	add.f32 	%f49, %f47, %f48;
	st.volatile.shared.f32 	[%r5], %f49;
	ld.volatile.shared.f32 	%f50, [%r5+16];
	ld.volatile.shared.f32 	%f51, [%r5];
	add.f32 	%f52, %f50, %f51;
	st.volatile.shared.f32 	[%r5], %f52;
	ld.volatile.shared.f32 	%f53, [%r5+8];
	ld.volatile.shared.f32 	%f54, [%r5];
	add.f32 	%f55, %f53, %f54;
	st.volatile.shared.f32 	[%r5], %f55;
	ld.volatile.shared.f32 	%f56, [%r5+4];
	ld.volatile.shared.f32 	%f57, [%r5];
	add.f32 	%f58, %f56, %f57;
	st.volatile.shared.f32 	[%r5], %f58;
	setp.ne.s32 	%p5, %r1, 0;
	@%p5 bra 	$L__BB0_9;
	ld.shared.f32 	%f59, [_ZZ7reduce1ILj32768EEvPfS0_E3s_a];
	cvta.to.global.u64 	%rd9, %rd4;
	mul.wide.u32 	%rd10, %r2, 4;
	add.s64 	%rd11, %rd9, %rd10;
	st.global.f32 	[%rd11], %f59;
$L__BB0_9:
	ret;

}


// ===== COMPILED SASS (sm_100) =====

	.target	sm_100

	.elftype	@"ET_EXEC"


//--------------------- .note.nv.tkinfo           --------------------------
	.section	.note.nv.tkinfo,"",@"SHT_NOTE"
	.sectionflags	@"SHF_NOTE_NV_TKINFO"
	.tkinfo
        /*0018*/ 	.word	0x00000002
        /*0030*/ 	.string	""
        /*0030*/ 	.string	"ptxas"
        /*0030*/ 	.string	"Cuda compilation tools, release 13.0, V13.0.88"
        /*0030*/ 	.string	"Build cuda_13.0.r13.0/compiler.36424714_0"
        /*0030*/ 	.string	"-arch sm_100 -m 64 "



//--------------------- .note.nv.cuinfo           --------------------------
	.section	.note.nv.cuinfo,"",@"SHT_NOTE"
	.sectionflags	@"SHF_NOTE_NV_CUINFO"
        /*0018*/ 	.short	0x0002
        /*001a*/ 	.short	0x0064
        /*001c*/ 	.short	0x0082
	.zero		2


//--------------------- .nv.info                  --------------------------
	.section	.nv.info,"",@"SHT_CUDA_INFO"
	.align	4


	//----- nvinfo : EIATTR_REGCOUNT
	.align		4
        /*0000*/ 	.byte	0x04, 0x2f
        /*0002*/ 	.short	(.L_1 - .L_0)
	.align		4
.L_0:
        /*0004*/ 	.word	index@(_Z7reduce1ILj32768EEvPfS0_)
        /*0008*/ 	.word	0x0000001f


	//----- nvinfo : EIATTR_FRAME_SIZE
	.align		4
.L_1:
        /*000c*/ 	.byte	0x04, 0x11
        /*000e*/ 	.short	(.L_3 - .L_2)
	.align		4
.L_2:
        /*0010*/ 	.word	index@(_Z7reduce1ILj32768EEvPfS0_)
        /*0014*/ 	.word	0x00000000


	//----- nvinfo : EIATTR_MIN_STACK_SIZE
	.align		4
.L_3:
        /*0018*/ 	.byte	0x04, 0x12
        /*001a*/ 	.short	(.L_5 - .L_4)
	.align		4
.L_4:
        /*001c*/ 	.word	index@(_Z7reduce1ILj32768EEvPfS0_)
        /*0020*/ 	.word	0x00000000
.L_5:


//--------------------- .nv.compat                --------------------------
	.section	.nv.compat,"",@"SHT_CUDA_COMPAT_INFO"
	.align	4
        /*0000*/ 	.byte	0x02, 0x09, 0x00, 0x00, 0x02, 0x02, 0x01, 0x00, 0x02, 0x05, 0x05, 0x00, 0x03, 0x07, 0x01, 0x01
        /*0010*/ 	.byte	0x02, 0x03, 0x00, 0x00, 0x02, 0x06, 0x01, 0x00, 0x04, 0x0b, 0x08, 0x00, 0x09, 0x00, 0x00, 0x00
        /*0020*/ 	.byte	0x00, 0x00, 0x00, 0x00


//--------------------- .nv.info._Z7reduce1ILj32768EEvPfS0_ --------------------------
	.section	.nv.info._Z7reduce1ILj32768EEvPfS0_,"",@"SHT_CUDA_INFO"
	.sectionflags	@""
	.align	4


	//----- nvinfo : EIATTR_CUDA_API_VERSION
	.align		4
        /*0000*/ 	.byte	0x04, 0x37
        /*0002*/ 	.short	(.L_7 - .L_6)
.L_6:
        /*0004*/ 	.word	0x00000082


	//----- nvinfo : EIATTR_KPARAM_INFO
	.align		4
.L_7:
        /*0008*/ 	.byte	0x04, 0x17
        /*000a*/ 	.short	(.L_9 - .L_8)
.L_8:
        /*000c*/ 	.word	0x00000000
        /*0010*/ 	.short	0x0001
        /*0012*/ 	.short	0x0008
        /*0014*/ 	.byte	0x00, 0xf5, 0x21, 0x00


	//----- nvinfo : EIATTR_KPARAM_INFO
	.align		4
.L_9:
        /*0018*/ 	.byte	0x04, 0x17
        /*001a*/ 	.short	(.L_11 - .L_10)
.L_10:
        /*001c*/ 	.word	0x00000000
        /*0020*/ 	.short	0x0000
        /*0022*/ 	.short	0x0000
        /*0024*/ 	.byte	0x00, 0xf5, 0x21, 0x00


	//----- nvinfo : EIATTR_SPARSE_MMA_MASK
	.align		4
.L_11:
        /*0028*/ 	.byte	0x03, 0x50
        /*002a*/ 	.short	0x0000


	//----- nvinfo : EIATTR_MAXREG_COUNT
	.align		4
        /*002c*/ 	.byte	0x03, 0x1b
        /*002e*/ 	.short	0x00ff


	//----- nvinfo : EIATTR_NUM_BARRIERS
	.align		4
        /*0030*/ 	.byte	0x02, 0x4c
        /*0032*/ 	.byte	0x01
	.zero		1


	//----- nvinfo : EIATTR_MERCURY_ISA_VERSION
	.align		4
        /*0034*/ 	.byte	0x03, 0x5f
        /*0036*/ 	.short	0x0101


	//----- nvinfo : EIATTR_VRC_CTA_INIT_COUNT
	.align		4
        /*0038*/ 	.byte	0x02, 0x4a
	.zero		1
	.zero		1


	//----- nvinfo : EIATTR_EXIT_INSTR_OFFSETS
	.align		4
        /*003c*/ 	.byte	0x04, 0x1c
        /*003e*/ 	.short	(.L_13 - .L_12)


	//   ....[0]....
.L_12:
        /*0040*/ 	.word	0x000011b0


	//   ....[1]....
        /*0044*/ 	.word	0x00001350


	//   ....[2]....
        /*0048*/ 	.word	0x000013a0


	//----- nvinfo : EIATTR_CBANK_PARAM_SIZE
	.align		4
.L_13:
        /*004c*/ 	.byte	0x03, 0x19
        /*004e*/ 	.short	0x0010


	//----- nvinfo : EIATTR_PARAM_CBANK
	.align		4
        /*0050*/ 	.byte	0x04, 0x0a
        /*0052*/ 	.short	(.L_15 - .L_14)
	.align		4
.L_14:
        /*0054*/ 	.word	index@(.nv.constant0._Z7reduce1ILj32768EEvPfS0_)
        /*0058*/ 	.short	0x0380
        /*005a*/ 	.short	0x0010


	//----- nvinfo : EIATTR_SW_WAR
	.align		4
.L_15:
        /*005c*/ 	.byte	0x04, 0x36
        /*005e*/ 	.short	(.L_17 - .L_16)
.L_16:
        /*0060*/ 	.word	0x00000008
.L_17:


//--------------------- .nv.callgraph             --------------------------
	.section	.nv.callgraph,"",@"SHT_CUDA_CALLGRAPH"
	.align	4
	.sectionentsize	8
	.align		4
        /*0000*/ 	.word	0x00000000
	.align		4
        /*0004*/ 	.word	0xffffffff
	.align		4
        /*0008*/ 	.word	0x00000000
	.align		4
        /*000c*/ 	.word	0xfffffffe
	.align		4
        /*0010*/ 	.word	0x00000000
	.align		4
        /*0014*/ 	.word	0xfffffffd
	.align		4
        /*0018*/ 	.word	0x00000000
	.align		4
        /*001c*/ 	.word	0xfffffffc


//--------------------- .text._Z7reduce1ILj32768EEvPfS0_ --------------------------
	.section	.text._Z7reduce1ILj32768EEvPfS0_,"ax",@progbits
	.align	128
        .global         _Z7reduce1ILj32768EEvPfS0_
        .type           _Z7reduce1ILj32768EEvPfS0_,@function
        .size           _Z7reduce1ILj32768EEvPfS0_,(.L_x_1 - _Z7reduce1ILj32768EEvPfS0_)
        .other          _Z7reduce1ILj32768EEvPfS0_,@"STO_CUDA_ENTRY STV_DEFAULT"
_Z7reduce1ILj32768EEvPfS0_:
.text._Z7reduce1ILj32768EEvPfS0_:
[----:B------:R-:W-:Y:S01]  /*0000*/  LDC R1, c[0x0][0x37c] ;  /* 0x0000df00ff017b82 */ /* 0x000fe20000000800 */
[----:B------:R-:W0:Y:S07]  /*0010*/  S2R R0, SR_CTAID.X ;  /* 0x0000000000007919 */ /* 0x000e2e0000002500 */
[----:B------:R-:W1:Y:S01]  /*0020*/  LDC.64 R2, c[0x0][0x380] ;  /* 0x0000e000ff027b82 */ /* 0x000e620000000a00 */
[----:B------:R-:W2:Y:S01]  /*0030*/  LDCU.64 UR6, c[0x0][0x358] ;  /* 0x00006b00ff0677ac */ /* 0x000ea20008000a00 */
[----:B------:R-:W3:Y:S01]  /*0040*/  S2R R4, SR_TID.X ;  /* 0x0000000000047919 */ /* 0x000ee20000002100 */
[----:B0-----:R-:W-:-:S04]  /*0050*/  SHF.L.U32 R5, R0, 0xf, RZ ;  /* 0x0000000f00057819 */ /* 0x001fc800000006ff */
[----:B---3--:R-:W-:-:S05]  /*0060*/  LOP3.LUT R5, R4, R5, RZ, 0xfc, !PT ;  /* 0x0000000504057212 */ /* 0x008fca00078efcff */
[----:B-1----:R-:W-:-:S05]  /*0070*/  IMAD.WIDE.U32 R2, R5, 0x4, R2 ;  /* 0x0000000405027825 */ /* 0x002fca00078e0002 */
[----:B--2---:R-:W2:Y:S04]  /*0080*/  LDG.E R6, desc[UR6][R2.64] ;  /* 0x0000000602067981 */ /* 0x004ea8000c1e1900 */
[----:B------:R-:W3:Y:S04]  /*0090*/  LDG.E R7, desc[UR6][R2.64+0x400] ;  /* 0x0004000602077981 */ /* 0x000ee8000c1e1900 */
[----:B------:R-:W4:Y:S04]  /*00a0*/  LDG.E R27, desc[UR6][R2.64+0x800] ;  /* 0x00080006021b7981 */ /* 0x000f28000c1e1900 */
[----:B------:R-:W5:Y:S04]  /*00b0*/  LDG.E R5, desc[UR6][R2.64+0xc00] ;  /* 0x000c000602057981 */ /* 0x000f68000c1e1900 */
        /* <DEDUP_REMOVED lines=17> */
[----:B------:R-:W5:Y:S01]  /*01d0*/  LDG.E R8, desc[UR6][R2.64+0x5400] ;  /* 0x0054000602087981 */ /* 0x000f62000c1e1900 */
[----:B--2---:R-:W-:-:S04]  /*01e0*/  FADD R6, RZ, R6 ;  /* 0x00000006ff067221 */ /* 0x004fc80000000000 */
[----:B---3--:R-:W-:Y:S02]  /*01f0*/  FADD R6, R6, R7 ;  /* 0x0000000706067221 */ /* 0x008fe40000000000 */
[----:B------:R-:W2:Y:S02]  /*0200*/  LDG.E R7, desc[UR6][R2.64+0x5800] ;  /* 0x0058000602077981 */ /* 0x000ea4000c1e1900 */
[----:B----4-:R-:W-:Y:S02]  /*0210*/  FADD R26, R6, R27 ;  /* 0x0000001b061a7221 */ /* 0x010fe40000000000 */
[----:B------:R-:W3:Y:S02]  /*0220*/  LDG.E R6, desc[UR6][R2.64+0x5c00] ;  /* 0x005c000602067981 */ /* 0x000ee4000c1e1900 */
[----:B-----5:R-:W-:Y:S02]  /*0230*/  FADD R26, R26, R5 ;  /* 0x000000051a1a7221 */ /* 0x020fe40000000000 */
[----:B------:R-:W4:Y:S02]  /*0240*/  LDG.E R5, desc[UR6][R2.64+0x6000] ;  /* 0x0060000602057981 */ /* 0x000f24000c1e1900 */
[----:B------:R-:W-:-:S02]  /*0250*/  FADD R27, R26, R19 ;  /* 0x000000131a1b7221 */ /* 0x000fc40000000000 */
[----:B------:R-:W5:Y:S02]  /*0260*/  LDG.E R19, desc[UR6][R2.64+0x6400] ;  /* 0x0064000602137981 */ /* 0x000f64000c1e1900 */
[----:B------:R-:W-:Y:S02]  /*0270*/  FADD R26, R27, R18 ;  /* 0x000000121b1a7221 */ /* 0x000fe40000000000 */
[----:B------:R-:W5:Y:S02]  /*0280*/  LDG.E R18, desc[UR6][R2.64+0x6800] ;  /* 0x0068000602127981 */ /* 0x000f64000c1e1900 */
[----:B------:R-:W-:Y:S02]  /*0290*/  FADD R27, R26, R17 ;  /* 0x000000111a1b7221 */ /* 0x000fe40000000000 */
[----:B------:R-:W5:Y:S02]  /*02a0*/  LDG.E R17, desc[UR6][R2.64+0x6c00] ;  /* 0x006c000602117981 */ /* 0x000f64000c1e1900 */
        /* <DEDUP_REMOVED lines=30> */
[----:B--2---:R-:W-:-:S02]  /*0490*/  FADD R27, R26, R7 ;  /* 0x000000071a1b7221 */ /* 0x004fc40000000000 */
[----:B------:R-:W2:Y:S02]  /*04a0*/  LDG.E R7, desc[UR6][R2.64+0xac00] ;  /* 0x00ac000602077981 */ /* 0x000ea4000c1e1900 */
[----:B---3--:R-:W-:Y:S02]  /*04b0*/  FADD R26, R27, R6 ;  /* 0x000000061b1a7221 */ /* 0x008fe40000000000 */
[----:B------:R-:W3:Y:S02]  /*04c0*/  LDG.E R6, desc[UR6][R2.64+0xb000] ;  /* 0x00b0000602067981 */ /* 0x000ee4000c1e1900 */
[----:B----4-:R-:W-:Y:S02]  /*04d0*/  FADD R26, R26, R5 ;  /* 0x000000051a1a7221 */ /* 0x010fe40000000000 */
[----:B------:R-:W4:Y:S02]  /*04e0*/  LDG.E R5, desc[UR6][R2.64+0xb400] ;  /* 0x00b4000602057981 */ /* 0x000f24000c1e1900 */
[----:B-----5:R-:W-:-:S02]  /*04f0*/  FADD R27, R26, R19 ;  /* 0x000000131a1b7221 */ /* 0x020fc40000000000 */
        /* <DEDUP_REMOVED lines=160> */
[----:B------:R-:W5:Y:S04]  /*0f00*/  LDG.E R8, desc[UR6][R2.64+0x1f800] ;  /* 0x01f8000602087981 */ /* 0x000f68000c1e1900 */
[----:B------:R0:W5:Y:S01]  /*0f10*/  LDG.E R26, desc[UR6][R2.64+0x1fc00] ;  /* 0x01fc0006021a7981 */ /* 0x000162000c1e1900 */
[----:B------:R-:W1:Y:S01]  /*0f20*/  S2UR UR5, SR_CgaCtaId ;  /* 0x00000000000579c3 */ /* 0x000e620000008800 */
[----:B------:R-:W-:Y:S01]  /*0f30*/  UMOV UR4, 0x400 ;  /* 0x0000040000047882 */ /* 0x000fe20000000000 */
[----:B------:R-:W-:-:S02]  /*0f40*/  ISETP.GT.U32.AND P1, PT, R4, 0x7f, PT ;  /* 0x0000007f0400780c */ /* 0x000fc40003f24070 */
[----:B------:R-:W-:Y:S01]  /*0f50*/  ISETP.GT.U32.AND P0, PT, R4, 0x3f, PT ;  /* 0x0000003f0400780c */ /* 0x000fe20003f04070 */
[----:B-1----:R-:W-:-:S06]  /*0f60*/  ULEA UR4, UR5, UR4, 0x18 ;  /* 0x0000000405047291 */ /* 0x002fcc000f8ec0ff */
[----:B0-----:R-:W-:Y:S01]  /*0f70*/  LEA R2, R4, UR4, 0x2 ;  /* 0x0000000404027c11 */ /* 0x001fe2000f8e10ff */
[----:B--2---:R-:W-:-:S04]  /*0f80*/  FADD R7, R28, R7 ;  /* 0x000000071c077221 */ /* 0x004fc80000000000 */
[----:B---3--:R-:W-:-:S04]  /*0f90*/  FADD R6, R7, R6 ;  /* 0x0000000607067221 */ /* 0x008fc80000000000 */
[----:B----4-:R-:W-:-:S04]  /*0fa0*/  FADD R6, R6, R5 ;  /* 0x0000000506067221 */ /* 0x010fc80000000000 */
[----:B-----5:R-:W-:-:S04]  /*0fb0*/  FADD R19, R6, R19 ;  /* 0x0000001306137221 */ /* 0x020fc80000000000 */
[----:B------:R-:W-:-:S04]  /*0fc0*/  FADD R18, R19, R18 ;  /* 0x0000001213127221 */ /* 0x000fc80000000000 */
        /* <DEDUP_REMOVED lines=16> */
[----:B------:R-:W-:-:S05]  /*10d0*/  FADD R9, R9, R26 ;  /* 0x0000001a09097221 */ /* 0x000fca0000000000 */
[----:B------:R-:W-:Y:S01]  /*10e0*/  STS [R2], R9 ;  /* 0x0000000902007388 */ /* 0x000fe20000000800 */
[----:B------:R-:W-:Y:S06]  /*10f0*/  BAR.SYNC.DEFER_BLOCKING 0x0 ;  /* 0x0000000000007b1d */ /* 0x000fec0000010000 */
[----:B------:R-:W-:Y:S04]  /*1100*/  @!P1 LDS R3, [R2+0x200] ;  /* 0x0002000002039984 */ /* 0x000fe80000000800 */
[----:B------:R-:W0:Y:S02]  /*1110*/  @!P1 LDS R6, [R2] ;  /* 0x0000000002069984 */ /* 0x000e240000000800 */
[----:B0-----:R-:W-:-:S05]  /*1120*/  @!P1 FADD R3, R3, R6 ;  /* 0x0000000603039221 */ /* 0x001fca0000000000 */
[----:B------:R-:W-:Y:S01]  /*1130*/  @!P1 STS [R2], R3 ;  /* 0x0000000302009388 */ /* 0x000fe20000000800 */
[----:B------:R-:W-:Y:S01]  /*1140*/  @!P1 BAR.SYNC.DEFER_BLOCKING 0x0 ;  /* 0x0000000000009b1d */ /* 0x000fe20000010000 */
[----:B------:R-:W-:-:S05]  /*1150*/  ISETP.GT.U32.AND P1, PT, R4, 0x1f, PT ;  /* 0x0000001f0400780c */ /* 0x000fca0003f24070 */
[----:B------:R-:W-:Y:S04]  /*1160*/  @!P0 LDS R5, [R2+0x100] ;  /* 0x0001000002058984 */ /* 0x000fe80000000800 */
[----:B------:R-:W0:Y:S02]  /*1170*/  @!P0 LDS R6, [R2] ;  /* 0x0000000002068984 */ /* 0x000e240000000800 */
[----:B0-----:R-:W-:-:S05]  /*1180*/  @!P0 FADD R5, R5, R6 ;  /* 0x0000000605058221 */ /* 0x001fca0000000000 */
[----:B------:R0:W-:Y:S01]  /*1190*/  @!P0 STS [R2], R5 ;  /* 0x0000000502008388 */ /* 0x0001e20000000800 */
[----:B------:R-:W-:Y:S06]  /*11a0*/  @!P0 BAR.SYNC.DEFER_BLOCKING 0x0 ;  /* 0x0000000000008b1d */ /* 0x000fec0000010000 */
[----:B------:R-:W-:Y:S05]  /*11b0*/  @P1 EXIT ;  /* 0x000000000000194d */ /* 0x000fea0003800000 */
[----:B------:R-:W-:Y:S01]  /*11c0*/  LDS R3, [R2+0x80] ;  /* 0x0000800002037984 */ /* 0x000fe20000000800 */
[----:B------:R-:W-:-:S03]  /*11d0*/  ISETP.NE.AND P0, PT, R4, RZ, PT ;  /* 0x000000ff0400720c */ /* 0x000fc60003f05270 */
[----:B------:R-:W1:Y:S02]  /*11e0*/  LDS R6, [R2] ;  /* 0x0000000002067984 */ /* 0x000e640000000800 */
[----:B-1----:R-:W-:-:S05]  /*11f0*/  FADD R3, R3, R6 ;  /* 0x0000000603037221 */ /* 0x002fca0000000000 */
[----:B------:R-:W-:Y:S04]  /*1200*/  STS [R2], R3 ;  /* 0x0000000302007388 */ /* 0x000fe80000000800 */
[----:B0-----:R-:W-:Y:S04]  /*1210*/  LDS R5, [R2+0x40] ;  /* 0x0000400002057984 */ /* 0x001fe80000000800 */
[----:B------:R-:W0:Y:S02]  /*1220*/  LDS R6, [R2] ;  /* 0x0000000002067984 */ /* 0x000e240000000800 */
[----:B0-----:R-:W-:-:S05]  /*1230*/  FADD R5, R5, R6 ;  /* 0x0000000605057221 */ /* 0x001fca0000000000 */
[----:B------:R-:W-:Y:S04]  /*1240*/  STS [R2], R5 ;  /* 0x0000000502007388 */ /* 0x000fe80000000800 */
[----:B------:R-:W-:Y:S04]  /*1250*/  LDS R6, [R2+0x20] ;  /* 0x0000200002067984 */ /* 0x000fe80000000800 */
        /* <DEDUP_REMOVED lines=14> */
[----:B------:R0:W-:Y:S01]  /*1340*/  STS [R2], R5 ;  /* 0x0000000502007388 */ /* 0x0001e20000000800 */
[----:B------:R-:W-:Y:S05]  /*1350*/  @P0 EXIT ;  /* 0x000000000000094d */ /* 0x000fea0003800000 */
[----:B0-----:R-:W0:Y:S01]  /*1360*/  LDS R5, [UR4] ;  /* 0x00000004ff057984 */ /* 0x001e220008000800 */
[----:B------:R-:W1:Y:S02]  /*1370*/  LDC.64 R2, c[0x0][0x388] ;  /* 0x0000e200ff027b82 */ /* 0x000e640000000a00 */
[----:B-1----:R-:W-:-:S05]  /*1380*/  IMAD.WIDE.U32 R2, R0, 0x4, R2 ;  /* 0x0000000400027825 */ /* 0x002fca00078e0002 */
[----:B0-----:R-:W-:Y:S01]  /*1390*/  STG.E desc[UR6][R2.64], R5 ;  /* 0x0000000502007986 */ /* 0x001fe2000c101906 */
[----:B------:R-:W-:Y:S05]  /*13a0*/  EXIT ;  /* 0x000000000000794d */ /* 0x000fea0003800000 */
.L_x_0:
[----:B------:R-:W-:-:S00]  /*13b0*/  BRA `(.L_x_0) ;  /* 0xfffffffc00fc7947 */ /* 0x000fc0000383ffff */
[----:B------:R-:W-:-:S00]  /*13c0*/  NOP ;  /* 0x0000000000007918 */ /* 0x000fc00000000000 */
        /* <DEDUP_REMOVED lines=11> */
.L_x_1:


//--------------------- .nv.shared._Z7reduce1ILj32768EEvPfS0_ --------------------------
	.section	.nv.shared._Z7reduce1ILj32768EEvPfS0_,"aw",@nobits
	.sectionflags	@""
	.align	4
.nv.shared._Z7reduce1ILj32768EEvPfS0_:
	.zero		2048


//--------------------- .nv.shared.reserved.0     --------------------------
	.section	.nv.shared.reserved.0,"aw",@nobits
	.weak		__nv_reservedSMEM_offset_0_alias
	.size		__nv_reservedSMEM_offset_0_alias, 0, 64
	.other		__nv_reservedSMEM_offset_0_alias,@"STO_CUDA_RESERVED_SHARED STV_DEFAULT"
__nv_reservedSMEM_offset_0_alias:
	.zero		0
	.zero		64


//--------------------- .nv.constant0._Z7reduce1ILj32768EEvPfS0_ --------------------------
	.section	.nv.constant0._Z7reduce1ILj32768EEvPfS0_,"a",@progbits
	.sectionflags	@""
	.align	4
.nv.constant0._Z7reduce1ILj32768EEvPfS0_:
	.zero		912


//--------------------- SYMBOLS --------------------------

	.type		.nv.reservedSmem.offset0,@object
	.size		.nv.reservedSmem.offset0,0x4
	.type		.nv.reservedSmem.cap,@object
	.size		.nv.reservedSmem.cap,0x4
